//
// Generated by NVIDIA NVVM Compiler
//
// Compiler Build ID: CL-36424714
// Cuda compilation tools, release 13.0, V13.0.88
// Based on NVVM 20.0.0
//

.version 9.0
.target sm_100
.address_size 64

	// .globl	_Z4reluPfS_

.visible .entry _Z4reluPfS_(
	.param .u64 .ptr .align 1 _Z4reluPfS__param_0,
	.param .u64 .ptr .align 1 _Z4reluPfS__param_1
)
{
	.reg .b32 	%r<5>;
	.reg .b32 	%f<3>;
	.reg .b64 	%rd<8>;

	ld.param.u64 	%rd1, [_Z4reluPfS__param_0];
	ld.param.u64 	%rd2, [_Z4reluPfS__param_1];
	cvta.to.global.u64 	%rd3, %rd1;
	mov.u32 	%r1, %ctaid.x;
	mov.u32 	%r2, %ntid.x;
	mov.u32 	%r3, %tid.x;
	mad.lo.s32 	%r4, %r1, %r2, %r3;
	mul.wide.s32 	%rd4, %r4, 4;
	add.s64 	%rd5, %rd3, %rd4;
	ld.global.f32 	%f1, [%rd5];
	max.f32 	%f2, %f1, 0f00000000;
	cvta.to.global.u64 	%rd6, %rd2;
	add.s64 	%rd7, %rd6, %rd4;
	st.global.f32 	[%rd7], %f2;
	ret;

}


// ===== COMPILED SASS (sm_100) =====

	.target	sm_100

	.elftype	@"ET_EXEC"


//--------------------- .note.nv.tkinfo           --------------------------
	.section	.note.nv.tkinfo,"",@"SHT_NOTE"
	.sectionflags	@"SHF_NOTE_NV_TKINFO"
	.tkinfo
        /*0018*/ 	.word	0x00000002
        /*0030*/ 	.string	""
        /*0030*/ 	.string	"ptxas"
        /*0030*/ 	.string	"Cuda compilation tools, release 13.0, V13.0.88"
        /*0030*/ 	.string	"Build cuda_13.0.r13.0/compiler.36424714_0"
        /*0030*/ 	.string	"-arch sm_100 -m 64 "



//--------------------- .note.nv.cuinfo           --------------------------
	.section	.note.nv.cuinfo,"",@"SHT_NOTE"
	.sectionflags	@"SHF_NOTE_NV_CUINFO"
        /*0018*/ 	.short	0x0002
        /*001a*/ 	.short	0x0064
        /*001c*/ 	.short	0x0082
	.zero		2


//--------------------- .nv.info                  --------------------------
	.section	.nv.info,"",@"SHT_CUDA_INFO"
	.align	4


	//----- nvinfo : EIATTR_REGCOUNT
	.align		4
        /*0000*/ 	.byte	0x04, 0x2f
        /*0002*/ 	.short	(.L_1 - .L_0)
	.align		4
.L_0:
        /*0004*/ 	.word	index@(_Z4reluPfS_)
        /*0008*/ 	.word	0x0000000a


	//----- nvinfo : EIATTR_FRAME_SIZE
	.align		4
.L_1:
        /*000c*/ 	.byte	0x04, 0x11
        /*000e*/ 	.short	(.L_3 - .L_2)
	.align		4
.L_2:
        /*0010*/ 	.word	index@(_Z4reluPfS_)
        /*0014*/ 	.word	0x00000000


	//----- nvinfo : EIATTR_MIN_STACK_SIZE
	.align		4
.L_3:
        /*0018*/ 	.byte	0x04, 0x12
        /*001a*/ 	.short	(.L_5 - .L_4)
	.align		4
.L_4:
        /*001c*/ 	.word	index@(_Z4reluPfS_)
        /*0020*/ 	.word	0x00000000
.L_5:


//--------------------- .nv.compat                --------------------------
	.section	.nv.compat,"",@"SHT_CUDA_COMPAT_INFO"
	.align	4
        /*0000*/ 	.byte	0x02, 0x09, 0x00, 0x00, 0x02, 0x02, 0x01, 0x00, 0x02, 0x05, 0x05, 0x00, 0x03, 0x07, 0x01, 0x01
        /*0010*/ 	.byte	0x02, 0x03, 0x00, 0x00, 0x02, 0x06, 0x01, 0x00, 0x04, 0x0b, 0x08, 0x00, 0x09, 0x00, 0x00, 0x00
        /*0020*/ 	.byte	0x00, 0x00, 0x00, 0x00


//--------------------- .nv.info._Z4reluPfS_      --------------------------
	.section	.nv.info._Z4reluPfS_,"",@"SHT_CUDA_INFO"
	.sectionflags	@""
	.align	4


	//----- nvinfo : EIATTR_CUDA_API_VERSION
	.align		4
        /*0000*/ 	.byte	0x04, 0x37
        /*0002*/ 	.short	(.L_7 - .L_6)
.L_6:
        /*0004*/ 	.word	0x00000082


	//----- nvinfo : EIATTR_KPARAM_INFO
	.align		4
.L_7:
        /*0008*/ 	.byte	0x04, 0x17
        /*000a*/ 	.short	(.L_9 - .L_8)
.L_8:
        /*000c*/ 	.word	0x00000000
        /*0010*/ 	.short	0x0001
        /*0012*/ 	.short	0x0008
        /*0014*/ 	.byte	0x00, 0xf5, 0x21, 0x00


	//----- nvinfo : EIATTR_KPARAM_INFO
	.align		4
.L_9:
        /*0018*/ 	.byte	0x04, 0x17
        /*001a*/ 	.short	(.L_11 - .L_10)
.L_10:
        /*001c*/ 	.word	0x00000000
        /*0020*/ 	.short	0x0000
        /*0022*/ 	.short	0x0000
        /*0024*/ 	.byte	0x00, 0xf5, 0x21, 0x00


	//----- nvinfo : EIATTR_SPARSE_MMA_MASK
	.align		4
.L_11:
        /*0028*/ 	.byte	0x03, 0x50
        /*002a*/ 	.short	0x0000


	//----- nvinfo : EIATTR_MAXREG_COUNT
	.align		4
        /*002c*/ 	.byte	0x03, 0x1b
        /*002e*/ 	.short	0x00ff


	//----- nvinfo : EIATTR_MERCURY_ISA_VERSION
	.align		4
        /*0030*/ 	.byte	0x03, 0x5f
        /*0032*/ 	.short	0x0101


	//----- nvinfo : EIATTR_VRC_CTA_INIT_COUNT
	.align		4
        /*0034*/ 	.byte	0x02, 0x4a
	.zero		1
	.zero		1


	//----- nvinfo : EIATTR_EXIT_INSTR_OFFSETS
	.align		4
        /*0038*/ 	.byte	0x04, 0x1c
        /*003a*/ 	.short	(.L_13 - .L_12)


	//   ....[0]....
.L_12:
        /*003c*/ 	.word	0x000000d0


	//----- nvinfo : EIATTR_CBANK_PARAM_SIZE
	.align		4
.L_13:
        /*0040*/ 	.byte	0x03, 0x19
        /*0042*/ 	.short	0x0010


	//----- nvinfo : EIATTR_PARAM_CBANK
	.align		4
        /*0044*/ 	.byte	0x04, 0x0a
        /*0046*/ 	.short	(.L_15 - .L_14)
	.align		4
.L_14:
        /*0048*/ 	.word	index@(.nv.constant0._Z4reluPfS_)
        /*004c*/ 	.short	0x0380
        /*004e*/ 	.short	0x0010


	//----- nvinfo : EIATTR_SW_WAR
	.align		4
.L_15:
        /*0050*/ 	.byte	0x04, 0x36
        /*0052*/ 	.short	(.L_17 - .L_16)
.L_16:
        /*0054*/ 	.word	0x00000008
.L_17:


//--------------------- .nv.callgraph             --------------------------
	.section	.nv.callgraph,"",@"SHT_CUDA_CALLGRAPH"
	.align	4
	.sectionentsize	8
	.align		4
        /*0000*/ 	.word	0x00000000
	.align		4
        /*0004*/ 	.word	0xffffffff
	.align		4
        /*0008*/ 	.word	0x00000000
	.align		4
        /*000c*/ 	.word	0xfffffffe
	.align		4
        /*0010*/ 	.word	0x00000000
	.align		4
        /*0014*/ 	.word	0xfffffffd
	.align		4
        /*0018*/ 	.word	0x00000000
	.align		4
        /*001c*/ 	.word	0xfffffffc


//--------------------- .text._Z4reluPfS_         --------------------------
	.section	.text._Z4reluPfS_,"ax",@progbits
	.align	128
        .global         _Z4reluPfS_
        .type           _Z4reluPfS_,@function
        .size           _Z4reluPfS_,(.L_x_1 - _Z4reluPfS_)
        .other          _Z4reluPfS_,@"STO_CUDA_ENTRY STV_DEFAULT"
_Z4reluPfS_:
.text._Z4reluPfS_:
[----:B------:R-:W-:Y:S01]  /*0000*/  LDC R1, c[0x0][0x37c] ;  /* 0x0000df00ff017b82 */ /* 0x000fe20000000800 */
[----:B------:R-:W0:Y:S07]  /*0010*/  S2R R0, SR_TID.X ;  /* 0x0000000000007919 */ /* 0x000e2e0000002100 */
[----:B------:R-:W0:Y:S01]  /*0020*/  S2UR UR6, SR_CTAID.X ;  /* 0x00000000000679c3 */ /* 0x000e220000002500 */
[----:B------:R-:W1:Y:S07]  /*0030*/  LDCU.64 UR4, c[0x0][0x358] ;  /* 0x00006b00ff0477ac */ /* 0x000e6e0008000a00 */
[----:B------:R-:W0:Y:S08]  /*0040*/  LDC R7, c[0x0][0x360] ;  /* 0x0000d800ff077b82 */ /* 0x000e300000000800 */
[----:B------:R-:W2:Y:S08]  /*0050*/  LDC.64 R2, c[0x0][0x380] ;  /* 0x0000e000ff027b82 */ /* 0x000eb00000000a00 */
[----:B------:R-:W3:Y:S01]  /*0060*/  LDC.64 R4, c[0x0][0x388] ;  /* 0x0000e200ff047b82 */ /* 0x000ee20000000a00 */
[----:B0-----:R-:W-:-:S04]  /*0070*/  IMAD R7, R7, UR6, R0 ;  /* 0x0000000607077c24 */ /* 0x001fc8000f8e0200 */
[----:B--2---:R-:W-:-:S06]  /*0080*/  IMAD.WIDE R2, R7, 0x4, R2 ;  /* 0x0000000407027825 */ /* 0x004fcc00078e0202 */
[----:B-1----:R-:W2:Y:S01]  /*0090*/  LDG.E R2, desc[UR4][R2.64] ;  /* 0x0000000402027981 */ /* 0x002ea2000c1e1900 */
[----:B---3--:R-:W-:Y:S01]  /*00a0*/  IMAD.WIDE R4, R7, 0x4, R4 ;  /* 0x0000000407047825 */ /* 0x008fe200078e0204 */
[----:B--2---:R-:W-:-:S05]  /*00b0*/  FMNMX R7, RZ, R2, !PT ;  /* 0x00000002ff077209 */ /* 0x004fca0007800000 */
[----:B------:R-:W-:Y:S01]  /*00c0*/  STG.E desc[UR4][R4.64], R7 ;  /* 0x0000000704007986 */ /* 0x000fe2000c101904 */
[----:B------:R-:W-:Y:S05]  /*00d0*/  EXIT ;  /* 0x000000000000794d */ /* 0x000fea0003800000 */
.L_x_0:
[----:B------:R-:W-:-:S00]  /*00e0*/  BRA `(.L_x_0) ;  /* 0xfffffffc00fc7947 */ /* 0x000fc0000383ffff */
[----:B------:R-:W-:-:S00]  /*00f0*/  NOP ;  /* 0x0000000000007918 */ /* 0x000fc00000000000 */
        /* <DEDUP_REMOVED lines=8> */
.L_x_1:


//--------------------- .nv.shared.reserved.0     --------------------------
	.section	.nv.shared.reserved.0,"aw",@nobits
	.weak		__nv_reservedSMEM_offset_0_alias
	.size		__nv_reservedSMEM_offset_0_alias, 0, 64
	.other		__nv_reservedSMEM_offset_0_alias,@"STO_CUDA_RESERVED_SHARED STV_DEFAULT"
__nv_reservedSMEM_offset_0_alias:
	.zero		0
	.zero		64


//--------------------- .nv.constant0._Z4reluPfS_ --------------------------
	.section	.nv.constant0._Z4reluPfS_,"a",@progbits
	.sectionflags	@""
	.align	4
.nv.constant0._Z4reluPfS_:
	.zero		912


//--------------------- SYMBOLS --------------------------

	.type		.nv.reservedSmem.offset0,@object
	.size		.nv.reservedSmem.offset0,0x4
